//
// Generated by NVIDIA NVVM Compiler
//
// Compiler Build ID: CL-36424714
// Cuda compilation tools, release 13.0, V13.0.88
// Based on NVVM 20.0.0
//

.version 9.0
.target sm_100
.address_size 64

	// .globl	_Z11test_kernelv
.extern .func  (.param .b32 func_retval0) vprintf
(
	.param .b64 vprintf_param_0,
	.param .b64 vprintf_param_1
)
;
.global .align 1 .b8 $str[27] = {67, 85, 68, 65, 32, 116, 101, 115, 116, 32, 107, 101, 114, 110, 101, 108, 32, 101, 120, 101, 99, 117, 116, 101, 100, 10};

.visible .entry _Z11test_kernelv()
{
	.reg .b32 	%r<3>;
	.reg .b64 	%rd<3>;

	mov.u64 	%rd1, $str;
	cvta.global.u64 	%rd2, %rd1;
	{ // callseq 0, 0
	.param .b64 param0;
	st.param.b64 	[param0], %rd2;
	.param .b64 param1;
	st.param.b64 	[param1], 0;
	.param .b32 retval0;
	call.uni (retval0), 
	vprintf, 
	(
	param0, 
	param1
	);
	ld.param.b32 	%r1, [retval0];
	} // callseq 0
	ret;

}


// ===== COMPILED SASS (sm_100) =====

	.target	sm_100

	.elftype	@"ET_EXEC"


//--------------------- .note.nv.tkinfo           --------------------------
	.section	.note.nv.tkinfo,"",@"SHT_NOTE"
	.sectionflags	@"SHF_NOTE_NV_TKINFO"
	.tkinfo
        /*0018*/ 	.word	0x00000002
        /*0030*/ 	.string	""
        /*0030*/ 	.string	"ptxas"
        /*0030*/ 	.string	"Cuda compilation tools, release 13.0, V13.0.88"
        /*0030*/ 	.string	"Build cuda_13.0.r13.0/compiler.36424714_0"
        /*0030*/ 	.string	"-arch sm_100 -m 64 "



//--------------------- .note.nv.cuinfo           --------------------------
	.section	.note.nv.cuinfo,"",@"SHT_NOTE"
	.sectionflags	@"SHF_NOTE_NV_CUINFO"
        /*0018*/ 	.short	0x0002
        /*001a*/ 	.short	0x0064
        /*001c*/ 	.short	0x0082
	.zero		2


//--------------------- .nv.info                  --------------------------
	.section	.nv.info,"",@"SHT_CUDA_INFO"
	.align	4


	//----- nvinfo : EIATTR_REGCOUNT
	.align		4
        /*0000*/ 	.byte	0x04, 0x2f
        /*0002*/ 	.short	(.L_2 - .L_1)
	.align		4
.L_1:
        /*0004*/ 	.word	index@(_Z11test_kernelv)
        /*0008*/ 	.word	0x00000018


	//----- nvinfo : EIATTR_FRAME_SIZE
	.align		4
.L_2:
        /*000c*/ 	.byte	0x04, 0x11
        /*000e*/ 	.short	(.L_4 - .L_3)
	.align		4
.L_3:
        /*0010*/ 	.word	index@(_Z11test_kernelv)
        /*0014*/ 	.word	0x00000000


	//----- nvinfo : EIATTR_MIN_STACK_SIZE
	.align		4
.L_4:
        /*0018*/ 	.byte	0x04, 0x12
        /*001a*/ 	.short	(.L_6 - .L_5)
	.align		4
.L_5:
        /*001c*/ 	.word	index@(_Z11test_kernelv)
        /*0020*/ 	.word	0x00000000
.L_6:


//--------------------- .nv.compat                --------------------------
	.section	.nv.compat,"",@"SHT_CUDA_COMPAT_INFO"
	.align	4
        /*0000*/ 	.byte	0x02, 0x09, 0x00, 0x00, 0x02, 0x02, 0x01, 0x00, 0x02, 0x05, 0x05, 0x00, 0x03, 0x07, 0x01, 0x01
        /*0010*/ 	.byte	0x02, 0x03, 0x00, 0x00, 0x02, 0x06, 0x01, 0x00, 0x04, 0x0b, 0x08, 0x00, 0x09, 0x00, 0x00, 0x00
        /*0020*/ 	.byte	0x00, 0x00, 0x00, 0x00


//--------------------- .nv.info._Z11test_kernelv --------------------------
	.section	.nv.info._Z11test_kernelv,"",@"SHT_CUDA_INFO"
	.sectionflags	@""
	.align	4


	//----- nvinfo : EIATTR_CUDA_API_VERSION
	.align		4
        /*0000*/ 	.byte	0x04, 0x37
        /*0002*/ 	.short	(.L_8 - .L_7)
.L_7:
        /*0004*/ 	.word	0x00000082


	//----- nvinfo : EIATTR_SPARSE_MMA_MASK
	.align		4
.L_8:
        /*0008*/ 	.byte	0x03, 0x50
        /*000a*/ 	.short	0x0000


	//----- nvinfo : EIATTR_MAXREG_COUNT
	.align		4
        /*000c*/ 	.byte	0x03, 0x1b
        /*000e*/ 	.short	0x00ff


	//----- nvinfo : EIATTR_EXTERNS
	.align		4
        /*0010*/ 	.byte	0x04, 0x0f
        /*0012*/ 	.short	(.L_10 - .L_9)


	//   ....[0]....
	.align		4
.L_9:
        /*0014*/ 	.word	index@(vprintf)


	//----- nvinfo : EIATTR_MERCURY_ISA_VERSION
	.align		4
.L_10:
        /*0018*/ 	.byte	0x03, 0x5f
        /*001a*/ 	.short	0x0101


	//----- nvinfo : EIATTR_VRC_CTA_INIT_COUNT
	.align		4
        /*001c*/ 	.byte	0x02, 0x4a
	.zero		1
	.zero		1


	//----- nvinfo : EIATTR_SYSCALL_OFFSETS
	.align		4
        /*0020*/ 	.byte	0x04, 0x46
        /*0022*/ 	.short	(.L_12 - .L_11)


	//   ....[0]....
.L_11:
        /*0024*/ 	.word	0x00000080


	//----- nvinfo : EIATTR_EXIT_INSTR_OFFSETS
	.align		4
.L_12:
        /*0028*/ 	.byte	0x04, 0x1c
        /*002a*/ 	.short	(.L_14 - .L_13)


	//   ....[0]....
.L_13:
        /*002c*/ 	.word	0x00000090


	//----- nvinfo : EIATTR_SW_WAR
	.align		4
.L_14:
        /*0030*/ 	.byte	0x04, 0x36
        /*0032*/ 	.short	(.L_16 - .L_15)
.L_15:
        /*0034*/ 	.word	0x00000008
.L_16:


//--------------------- .nv.callgraph             --------------------------
	.section	.nv.callgraph,"",@"SHT_CUDA_CALLGRAPH"
	.align	4
	.sectionentsize	8
	.align		4
        /*0000*/ 	.word	0x00000000
	.align		4
        /*0004*/ 	.word	0xffffffff
	.align		4
        /*0008*/ 	.word	index@(_Z11test_kernelv)
	.align		4
        /*000c*/ 	.word	index@(vprintf)
	.align		4
        /*0010*/ 	.word	0x00000000
	.align		4
        /*0014*/ 	.word	0xfffffffe
	.align		4
        /*0018*/ 	.word	0x00000000
	.align		4
        /*001c*/ 	.word	0xfffffffd
	.align		4
        /*0020*/ 	.word	0x00000000
	.align		4
        /*0024*/ 	.word	0xfffffffc


//--------------------- .nv.constant4             --------------------------
	.section	.nv.constant4,"a",@progbits
	.align	8
	.align		8
.nv.constant4:
        /*0000*/ 	.dword	vprintf
	.align		8
        /*0008*/ 	.dword	$str


//--------------------- .text._Z11test_kernelv    --------------------------
	.section	.text._Z11test_kernelv,"ax",@progbits
	.align	128
        .global         _Z11test_kernelv
        .type           _Z11test_kernelv,@function
        .size           _Z11test_kernelv,(.L_x_2 - _Z11test_kernelv)
        .other          _Z11test_kernelv,@"STO_CUDA_ENTRY STV_DEFAULT"
_Z11test_kernelv:
.text._Z11test_kernelv:
[----:B------:R-:W0:Y:S01]  /*0000*/  LDC R1, c[0x0][0x37c] ;  /* 0x0000df00ff017b82 */ /* 0x000e220000000800 */
[----:B------:R-:W-:Y:S01]  /*0010*/  MOV R0, 0x0 ;  /* 0x0000000000007802 */ /* 0x000fe20000000f00 */
[----:B------:R-:W1:Y:S01]  /*0020*/  LDCU.64 UR4, c[0x4][0x8] ;  /* 0x01000100ff0477ac */ /* 0x000e620008000a00 */
[----:B------:R-:W-:-:S05]  /*0030*/  CS2R R6, SRZ ;  /* 0x0000000000067805 */ /* 0x000fca000001ff00 */
[----:B------:R2:W3:Y:S01]  /*0040*/  LDC.64 R2, c[0x4][R0] ;  /* 0x0100000000027b82 */ /* 0x0004e20000000a00 */
[----:B-1----:R-:W-:Y:S02]  /*0050*/  IMAD.U32 R4, RZ, RZ, UR4 ;  /* 0x00000004ff047e24 */ /* 0x002fe4000f8e00ff */
[----:B--2---:R-:W-:-:S07]  /*0060*/  IMAD.U32 R5, RZ, RZ, UR5 ;  /* 0x00000005ff057e24 */ /* 0x004fce000f8e00ff */
[----:B------:R-:W-:-:S07]  /*0070*/  LEPC R20, `(.L_x_0) ;  /* 0x000000001014794e */ /* 0x000fce0000000000 */
[----:B0--3--:R-:W-:Y:S05]  /*0080*/  CALL.ABS.NOINC R2 ;  /* 0x0000000002007343 */ /* 0x009fea0003c00000 */
.L_x_0:
[----:B------:R-:W-:Y:S05]  /*0090*/  EXIT ;  /* 0x000000000000794d */ /* 0x000fea0003800000 */
.L_x_1:
[----:B------:R-:W-:-:S00]  /*00a0*/  BRA `(.L_x_1) ;  /* 0xfffffffc00fc7947 */ /* 0x000fc0000383ffff */
[----:B------:R-:W-:-:S00]  /*00b0*/  NOP ;  /* 0x0000000000007918 */ /* 0x000fc00000000000 */
        /* <DEDUP_REMOVED lines=12> */
.L_x_2:


//--------------------- .nv.global.init           --------------------------
	.section	.nv.global.init,"aw",@progbits
.nv.global.init:
	.type		$str,@object
	.size		$str,(.L_0 - $str)
$str:
        /*0000*/ 	.byte	0x43, 0x55, 0x44, 0x41, 0x20, 0x74, 0x65, 0x73, 0x74, 0x20, 0x6b, 0x65, 0x72, 0x6e, 0x65, 0x6c
        /*0010*/ 	.byte	0x20, 0x65, 0x78, 0x65, 0x63, 0x75, 0x74, 0x65, 0x64, 0x0a, 0x00
.L_0:


//--------------------- .nv.shared.reserved.0     --------------------------
	.section	.nv.shared.reserved.0,"aw",@nobits
	.weak		__nv_reservedSMEM_offset_0_alias
	.size		__nv_reservedSMEM_offset_0_alias, 0, 64
	.other		__nv_reservedSMEM_offset_0_alias,@"STO_CUDA_RESERVED_SHARED STV_DEFAULT"
__nv_reservedSMEM_offset_0_alias:
	.zero		0
	.zero		64


//--------------------- .nv.constant0._Z11test_kernelv --------------------------
	.section	.nv.constant0._Z11test_kernelv,"a",@progbits
	.sectionflags	@""
	.align	4
.nv.constant0._Z11test_kernelv:
	.zero		896


//--------------------- SYMBOLS --------------------------

	.type		.nv.reservedSmem.offset0,@object
	.size		.nv.reservedSmem.offset0,0x4
	.type		vprintf,@function
